//
// Generated by NVIDIA NVVM Compiler
//
// Compiler Build ID: CL-36424714
// Cuda compilation tools, release 13.0, V13.0.88
// Based on NVVM 20.0.0
//

.version 9.0
.target sm_100
.address_size 64

	// .globl	_Z3MxVPfS_S_i

.visible .entry _Z3MxVPfS_S_i(
	.param .u64 .ptr .align 1 _Z3MxVPfS_S_i_param_0,
	.param .u64 .ptr .align 1 _Z3MxVPfS_S_i_param_1,
	.param .u64 .ptr .align 1 _Z3MxVPfS_S_i_param_2,
	.param .u32 _Z3MxVPfS_S_i_param_3
)
{


	ret;

}


// ===== COMPILED SASS (sm_100) =====

	.target	sm_100

	.elftype	@"ET_EXEC"


//--------------------- .note.nv.tkinfo           --------------------------
	.section	.note.nv.tkinfo,"",@"SHT_NOTE"
	.sectionflags	@"SHF_NOTE_NV_TKINFO"
	.tkinfo
        /*0018*/ 	.word	0x00000002
        /*0030*/ 	.string	""
        /*0030*/ 	.string	"ptxas"
        /*0030*/ 	.string	"Cuda compilation tools, release 13.0, V13.0.88"
        /*0030*/ 	.string	"Build cuda_13.0.r13.0/compiler.36424714_0"
        /*0030*/ 	.string	"-arch sm_100 -m 64 "



//--------------------- .note.nv.cuinfo           --------------------------
	.section	.note.nv.cuinfo,"",@"SHT_NOTE"
	.sectionflags	@"SHF_NOTE_NV_CUINFO"
        /*0018*/ 	.short	0x0002
        /*001a*/ 	.short	0x0064
        /*001c*/ 	.short	0x0082
	.zero		2


//--------------------- .nv.info                  --------------------------
	.section	.nv.info,"",@"SHT_CUDA_INFO"
	.align	4


	//----- nvinfo : EIATTR_REGCOUNT
	.align		4
        /*0000*/ 	.byte	0x04, 0x2f
        /*0002*/ 	.short	(.L_1 - .L_0)
	.align		4
.L_0:
        /*0004*/ 	.word	index@(_Z3MxVPfS_S_i)
        /*0008*/ 	.word	0x00000004


	//----- nvinfo : EIATTR_FRAME_SIZE
	.align		4
.L_1:
        /*000c*/ 	.byte	0x04, 0x11
        /*000e*/ 	.short	(.L_3 - .L_2)
	.align		4
.L_2:
        /*0010*/ 	.word	index@(_Z3MxVPfS_S_i)
        /*0014*/ 	.word	0x00000000


	//----- nvinfo : EIATTR_MIN_STACK_SIZE
	.align		4
.L_3:
        /*0018*/ 	.byte	0x04, 0x12
        /*001a*/ 	.short	(.L_5 - .L_4)
	.align		4
.L_4:
        /*001c*/ 	.word	index@(_Z3MxVPfS_S_i)
        /*0020*/ 	.word	0x00000000
.L_5:


//--------------------- .nv.compat                --------------------------
	.section	.nv.compat,"",@"SHT_CUDA_COMPAT_INFO"
	.align	4
        /*0000*/ 	.byte	0x02, 0x09, 0x00, 0x00, 0x02, 0x02, 0x01, 0x00, 0x02, 0x05, 0x05, 0x00, 0x03, 0x07, 0x01, 0x01
        /*0010*/ 	.byte	0x02, 0x03, 0x00, 0x00, 0x02, 0x06, 0x01, 0x00, 0x04, 0x0b, 0x08, 0x00, 0x09, 0x00, 0x00, 0x00
        /*0020*/ 	.byte	0x00, 0x00, 0x00, 0x00


//--------------------- .nv.info._Z3MxVPfS_S_i    --------------------------
	.section	.nv.info._Z3MxVPfS_S_i,"",@"SHT_CUDA_INFO"
	.sectionflags	@""
	.align	4


	//----- nvinfo : EIATTR_CUDA_API_VERSION
	.align		4
        /*0000*/ 	.byte	0x04, 0x37
        /*0002*/ 	.short	(.L_7 - .L_6)
.L_6:
        /*0004*/ 	.word	0x00000082


	//----- nvinfo : EIATTR_KPARAM_INFO
	.align		4
.L_7:
        /*0008*/ 	.byte	0x04, 0x17
        /*000a*/ 	.short	(.L_9 - .L_8)
.L_8:
        /*000c*/ 	.word	0x00000000
        /*0010*/ 	.short	0x0003
        /*0012*/ 	.short	0x0018
        /*0014*/ 	.byte	0x00, 0xf0, 0x11, 0x00


	//----- nvinfo : EIATTR_KPARAM_INFO
	.align		4
.L_9:
        /*0018*/ 	.byte	0x04, 0x17
        /*001a*/ 	.short	(.L_11 - .L_10)
.L_10:
        /*001c*/ 	.word	0x00000000
        /*0020*/ 	.short	0x0002
        /*0022*/ 	.short	0x0010
        /*0024*/ 	.byte	0x00, 0xf5, 0x21, 0x00


	//----- nvinfo : EIATTR_KPARAM_INFO
	.align		4
.L_11:
        /*0028*/ 	.byte	0x04, 0x17
        /*002a*/ 	.short	(.L_13 - .L_12)
.L_12:
        /*002c*/ 	.word	0x00000000
        /*0030*/ 	.short	0x0001
        /*0032*/ 	.short	0x0008
        /*0034*/ 	.byte	0x00, 0xf5, 0x21, 0x00


	//----- nvinfo : EIATTR_KPARAM_INFO
	.align		4
.L_13:
        /*0038*/ 	.byte	0x04, 0x17
        /*003a*/ 	.short	(.L_15 - .L_14)
.L_14:
        /*003c*/ 	.word	0x00000000
        /*0040*/ 	.short	0x0000
        /*0042*/ 	.short	0x0000
        /*0044*/ 	.byte	0x00, 0xf5, 0x21, 0x00


	//----- nvinfo : EIATTR_SPARSE_MMA_MASK
	.align		4
.L_15:
        /*0048*/ 	.byte	0x03, 0x50
        /*004a*/ 	.short	0x0000


	//----- nvinfo : EIATTR_MAXREG_COUNT
	.align		4
        /*004c*/ 	.byte	0x03, 0x1b
        /*004e*/ 	.short	0x00ff


	//----- nvinfo : EIATTR_MERCURY_ISA_VERSION
	.align		4
        /*0050*/ 	.byte	0x03, 0x5f
        /*0052*/ 	.short	0x0101


	//----- nvinfo : EIATTR_VRC_CTA_INIT_COUNT
	.align		4
        /*0054*/ 	.byte	0x02, 0x4a
	.zero		1
	.zero		1


	//----- nvinfo : EIATTR_EXIT_INSTR_OFFSETS
	.align		4
        /*0058*/ 	.byte	0x04, 0x1c
        /*005a*/ 	.short	(.L_17 - .L_16)


	//   ....[0]....
.L_16:
        /*005c*/ 	.word	0x00000010


	//----- nvinfo : EIATTR_CBANK_PARAM_SIZE
	.align		4
.L_17:
        /*0060*/ 	.byte	0x03, 0x19
        /*0062*/ 	.short	0x001c


	//----- nvinfo : EIATTR_PARAM_CBANK
	.align		4
        /*0064*/ 	.byte	0x04, 0x0a
        /*0066*/ 	.short	(.L_19 - .L_18)
	.align		4
.L_18:
        /*0068*/ 	.word	index@(.nv.constant0._Z3MxVPfS_S_i)
        /*006c*/ 	.short	0x0380
        /*006e*/ 	.short	0x001c


	//----- nvinfo : EIATTR_SW_WAR
	.align		4
.L_19:
        /*0070*/ 	.byte	0x04, 0x36
        /*0072*/ 	.short	(.L_21 - .L_20)
.L_20:
        /*0074*/ 	.word	0x00000008
.L_21:


//--------------------- .nv.callgraph             --------------------------
	.section	.nv.callgraph,"",@"SHT_CUDA_CALLGRAPH"
	.align	4
	.sectionentsize	8
	.align		4
        /*0000*/ 	.word	0x00000000
	.align		4
        /*0004*/ 	.word	0xffffffff
	.align		4
        /*0008*/ 	.word	0x00000000
	.align		4
        /*000c*/ 	.word	0xfffffffe
	.align		4
        /*0010*/ 	.word	0x00000000
	.align		4
        /*0014*/ 	.word	0xfffffffd
	.align		4
        /*0018*/ 	.word	0x00000000
	.align		4
        /*001c*/ 	.word	0xfffffffc


//--------------------- .text._Z3MxVPfS_S_i       --------------------------
	.section	.text._Z3MxVPfS_S_i,"ax",@progbits
	.align	128
        .global         _Z3MxVPfS_S_i
        .type           _Z3MxVPfS_S_i,@function
        .size           _Z3MxVPfS_S_i,(.L_x_1 - _Z3MxVPfS_S_i)
        .other          _Z3MxVPfS_S_i,@"STO_CUDA_ENTRY STV_DEFAULT"
_Z3MxVPfS_S_i:
.text._Z3MxVPfS_S_i:
[----:B------:R-:W-:Y:S01]  /*0000*/  LDC R1, c[0x0][0x37c] ;  /* 0x0000df00ff017b82 */ /* 0x000fe20000000800 */
[----:B------:R-:W-:Y:S05]  /*0010*/  EXIT ;  /* 0x000000000000794d */ /* 0x000fea0003800000 */
.L_x_0:
[----:B------:R-:W-:-:S00]  /*0020*/  BRA `(.L_x_0) ;  /* 0xfffffffc00fc7947 */ /* 0x000fc0000383ffff */
[----:B------:R-:W-:-:S00]  /*0030*/  NOP ;  /* 0x0000000000007918 */ /* 0x000fc00000000000 */
        /* <DEDUP_REMOVED lines=12> */
.L_x_1:


//--------------------- .nv.shared.reserved.0     --------------------------
	.section	.nv.shared.reserved.0,"aw",@nobits
	.weak		__nv_reservedSMEM_offset_0_alias
	.size		__nv_reservedSMEM_offset_0_alias, 0, 64
	.other		__nv_reservedSMEM_offset_0_alias,@"STO_CUDA_RESERVED_SHARED STV_DEFAULT"
__nv_reservedSMEM_offset_0_alias:
	.zero		0
	.zero		64


//--------------------- .nv.constant0._Z3MxVPfS_S_i --------------------------
	.section	.nv.constant0._Z3MxVPfS_S_i,"a",@progbits
	.sectionflags	@""
	.align	4
.nv.constant0._Z3MxVPfS_S_i:
	.zero		924


//--------------------- SYMBOLS --------------------------

	.type		.nv.reservedSmem.offset0,@object
	.size		.nv.reservedSmem.offset0,0x4
